	.headerflags	@"EF_CUDA_TEXMODE_UNIFIED EF_CUDA_64BIT_ADDRESS EF_CUDA_ACCELERATORS EF_CUDA_SM90 EF_CUDA_VIRTUAL_SM(EF_CUDA_SM90)"
	.elftype	@"ET_EXEC"


//--------------------- .nv.info                  --------------------------
	.section	.nv.info,"",@"SHT_CUDA_INFO"
	.align	4


	//----- nvinfo : EIATTR_REGCOUNT
	.align		4
        /*0000*/ 	.byte	0x04, 0x2f
        /*0002*/ 	.short	(.L_1 - .L_0)
	.align		4
.L_0:
        /*0004*/ 	.word	index@(triton_poi_fused_mul_0)
        /*0008*/ 	.word	0x00000010


	//----- nvinfo : EIATTR_MIN_STACK_SIZE
	.align		4
.L_1:
        /*000c*/ 	.byte	0x04, 0x12
        /*000e*/ 	.short	(.L_3 - .L_2)
	.align		4
.L_2:
        /*0010*/ 	.word	index@(triton_poi_fused_mul_0)
        /*0014*/ 	.word	0x00000000


	//----- nvinfo : EIATTR_FRAME_SIZE
	.align		4
.L_3:
        /*0018*/ 	.byte	0x04, 0x11
        /*001a*/ 	.short	(.L_5 - .L_4)
	.align		4
.L_4:
        /*001c*/ 	.word	index@(triton_poi_fused_mul_0)
        /*0020*/ 	.word	0x00000000


	//----- nvinfo : EIATTR_MIN_STACK_SIZE
	.align		4
.L_5:
        /*0024*/ 	.byte	0x04, 0x12
        /*0026*/ 	.short	(.L_7 - .L_6)
	.align		4
.L_6:
        /*0028*/ 	.word	index@(triton_poi_fused_mul_0)
        /*002c*/ 	.word	0x00000000
.L_7:


//--------------------- .nv.info.triton_poi_fused_mul_0 --------------------------
	.section	.nv.info.triton_poi_fused_mul_0,"",@"SHT_CUDA_INFO"
	.sectionflags	@""
	.align	4


	//----- nvinfo : EIATTR_CUDA_API_VERSION
	.align		4
        /*0000*/ 	.byte	0x04, 0x37
        /*0002*/ 	.short	(.L_9 - .L_8)
.L_8:
        /*0004*/ 	.word	0x0000007c


	//----- nvinfo : EIATTR_KPARAM_INFO
	.align		4
.L_9:
        /*0008*/ 	.byte	0x04, 0x17
        /*000a*/ 	.short	(.L_11 - .L_10)
.L_10:
        /*000c*/ 	.word	0x00000000
        /*0010*/ 	.short	0x0003
        /*0012*/ 	.short	0x0018
        /*0014*/ 	.byte	0x00, 0xf0, 0x11, 0x00


	//----- nvinfo : EIATTR_KPARAM_INFO
	.align		4
.L_11:
        /*0018*/ 	.byte	0x04, 0x17
        /*001a*/ 	.short	(.L_13 - .L_12)
.L_12:
        /*001c*/ 	.word	0x00000000
        /*0020*/ 	.short	0x0002
        /*0022*/ 	.short	0x0010
        /*0024*/ 	.byte	0x00, 0xf4, 0x21, 0x00


	//----- nvinfo : EIATTR_KPARAM_INFO
	.align		4
.L_13:
        /*0028*/ 	.byte	0x04, 0x17
        /*002a*/ 	.short	(.L_15 - .L_14)
.L_14:
        /*002c*/ 	.word	0x00000000
        /*0030*/ 	.short	0x0001
        /*0032*/ 	.short	0x0008
        /*0034*/ 	.byte	0x00, 0xf4, 0x21, 0x00


	//----- nvinfo : EIATTR_KPARAM_INFO
	.align		4
.L_15:
        /*0038*/ 	.byte	0x04, 0x17
        /*003a*/ 	.short	(.L_17 - .L_16)
.L_16:
        /*003c*/ 	.word	0x00000000
        /*0040*/ 	.short	0x0000
        /*0042*/ 	.short	0x0000
        /*0044*/ 	.byte	0x00, 0xf4, 0x21, 0x00


	//----- nvinfo : EIATTR_SPARSE_MMA_MASK
	.align		4
.L_17:
        /*0048*/ 	.byte	0x03, 0x50
        /*004a*/ 	.short	0x0000


	//----- nvinfo : EIATTR_MAXREG_COUNT
	.align		4
        /*004c*/ 	.byte	0x03, 0x1b
        /*004e*/ 	.short	0x00ff


	//----- nvinfo : EIATTR_EXIT_INSTR_OFFSETS
	.align		4
        /*0050*/ 	.byte	0x04, 0x1c
        /*0052*/ 	.short	(.L_19 - .L_18)


	//   ....[0]....
.L_18:
        /*0054*/ 	.word	0x00000180


	//   ....[1]....
        /*0058*/ 	.word	0x000001a0


	//----- nvinfo : EIATTR_REQNTID
	.align		4
.L_19:
        /*005c*/ 	.byte	0x04, 0x10
        /*005e*/ 	.short	(.L_21 - .L_20)
.L_20:
        /*0060*/ 	.word	0x00000080
        /*0064*/ 	.word	0x00000001
        /*0068*/ 	.word	0x00000001


	//----- nvinfo : EIATTR_CBANK_PARAM_SIZE
	.align		4
.L_21:
        /*006c*/ 	.byte	0x03, 0x19
        /*006e*/ 	.short	0x001c


	//----- nvinfo : EIATTR_PARAM_CBANK
	.align		4
        /*0070*/ 	.byte	0x04, 0x0a
        /*0072*/ 	.short	(.L_23 - .L_22)
	.align		4
.L_22:
        /*0074*/ 	.word	index@(.nv.constant0.triton_poi_fused_mul_0)
        /*0078*/ 	.short	0x0210
        /*007a*/ 	.short	0x001c


	//----- nvinfo : EIATTR_SW_WAR
	.align		4
.L_23:
        /*007c*/ 	.byte	0x04, 0x36
        /*007e*/ 	.short	(.L_25 - .L_24)
.L_24:
        /*0080*/ 	.word	0x00000008
.L_25:


//--------------------- .nv.callgraph             --------------------------
	.section	.nv.callgraph,"",@"SHT_CUDA_CALLGRAPH"
	.align	4
	.sectionentsize	8
	.align		4
        /*0000*/ 	.word	0x00000000
	.align		4
        /*0004*/ 	.word	0xffffffff
	.align		4
        /*0008*/ 	.word	0x00000000
	.align		4
        /*000c*/ 	.word	0xfffffffe
	.align		4
        /*0010*/ 	.word	0x00000000
	.align		4
        /*0014*/ 	.word	0xfffffffd
	.align		4
        /*0018*/ 	.word	0x00000000
	.align		4
        /*001c*/ 	.word	0xfffffffc


//--------------------- .text.triton_poi_fused_mul_0 --------------------------
	.section	.text.triton_poi_fused_mul_0,"ax",@progbits
	.align	128
        .global         triton_poi_fused_mul_0
        .type           triton_poi_fused_mul_0,@function
        .size           triton_poi_fused_mul_0,(.L_x_1 - triton_poi_fused_mul_0)
        .other          triton_poi_fused_mul_0,@"STO_CUDA_ENTRY STV_DEFAULT"
triton_poi_fused_mul_0:
.text.triton_poi_fused_mul_0:
[----:B------:R-:W0:Y:S02]  /*0000*/  LDC R1, c[0x0][0x28] ;  /* 0x00000a00ff017b82 */ /* 0x000e240000000800 */
[----:B------:R-:W1:Y:S01]  /*0010*/  S2R R0, SR_TID.X ;  /* 0x0000000000007919 */ /* 0x000e620000002100 */
[----:B------:R-:W2:Y:S01]  /*0020*/  LDC.64 R4, c[0x0][0x218] ;  /* 0x00008600ff047b82 */ /* 0x000ea20000000a00 */
[----:B------:R-:W-:Y:S02]  /*0030*/  CS2R R10, SRZ ;  /* 0x00000000000a7805 */ /* 0x000fe4000001ff00 */
[----:B------:R-:W-:Y:S01]  /*0040*/  CS2R R12, SRZ ;  /* 0x00000000000c7805 */ /* 0x000fe2000001ff00 */
[----:B------:R-:W3:Y:S01]  /*0050*/  S2R R9, SR_CTAID.X ;  /* 0x0000000000097919 */ /* 0x000ee20000002500 */
[----:B------:R-:W-:-:S03]  /*0060*/  ULDC.64 UR4, c[0x0][0x208] ;  /* 0x0000820000047ab9 */ /* 0x000fc60000000a00 */
[----:B------:R-:W4:Y:S01]  /*0070*/  LDC.64 R2, c[0x0][0x210] ;  /* 0x00008400ff027b82 */ /* 0x000f220000000a00 */
[----:B-1----:R-:W-:-:S04]  /*0080*/  SHF.L.U32 R0, R0, 0x1, RZ ;  /* 0x0000000100007819 */ /* 0x002fc800000006ff */
[----:B------:R-:W-:-:S04]  /*0090*/  LOP3.LUT R0, R0, 0xfe, RZ, 0xc0, !PT ;  /* 0x000000fe00007812 */ /* 0x000fc800078ec0ff */
[----:B---3--:R-:W-:-:S04]  /*00a0*/  LEA R9, R9, R0, 0x8 ;  /* 0x0000000009097211 */ /* 0x008fc800078e40ff */
[C---:B------:R-:W-:Y:S01]  /*00b0*/  ISETP.GE.AND P0, PT, R9.reuse, 0xc0, PT ;  /* 0x000000c00900780c */ /* 0x040fe20003f06270 */
[----:B------:R-:W-:-:S04]  /*00c0*/  IMAD.HI R0, R9, 0x2aaaaaab, RZ ;  /* 0x2aaaaaab09007827 */ /* 0x000fc800078e02ff */
[----:B----4-:R-:W-:Y:S01]  /*00d0*/  IMAD.WIDE R2, R9, 0x4, R2 ;  /* 0x0000000409027825 */ /* 0x010fe200078e0202 */
[----:B------:R-:W-:-:S04]  /*00e0*/  SHF.R.U32.HI R7, RZ, 0x1, R0 ;  /* 0x00000001ff077819 */ /* 0x000fc80000011600 */
[----:B------:R-:W-:-:S03]  /*00f0*/  LEA.HI R0, R0, R7, RZ, 0x1 ;  /* 0x0000000700007211 */ /* 0x000fc600078f08ff */
[----:B------:R-:W3:Y:S02]  /*0100*/  @!P0 LDG.E.64 R10, desc[UR4][R2.64] ;  /* 0x00000004020a8981 */ /* 0x000ee4000c1e1b00 */
[----:B------:R-:W-:-:S04]  /*0110*/  IMAD R7, R0, -0xc, R9 ;  /* 0xfffffff400077824 */ /* 0x000fc800078e0209 */
[----:B--2---:R-:W-:Y:S02]  /*0120*/  IMAD.WIDE R4, R7, 0x4, R4 ;  /* 0x0000000407047825 */ /* 0x004fe400078e0204 */
[----:B------:R-:W1:Y:S03]  /*0130*/  LDC.64 R6, c[0x0][0x220] ;  /* 0x00008800ff067b82 */ /* 0x000e660000000a00 */
[----:B------:R-:W3:Y:S01]  /*0140*/  @!P0 LDG.E.EL.64 R12, desc[UR4][R4.64] ;  /* 0x00000004040c8981 */ /* 0x000ee2000c2e1b00 */
[----:B-1----:R-:W-:-:S04]  /*0150*/  IMAD.WIDE R6, R9, 0x4, R6 ;  /* 0x0000000409067825 */ /* 0x002fc800078e0206 */
[----:B---3--:R-:W-:Y:S01]  /*0160*/  FMUL R10, R12, R10 ;  /* 0x0000000a0c0a7220 */ /* 0x008fe20000400000 */
[----:B------:R-:W-:Y:S01]  /*0170*/  FMUL R11, R13, R11 ;  /* 0x0000000b0d0b7220 */ /* 0x000fe20000400000 */
[----:B------:R-:W-:Y:S06]  /*0180*/  @P0 EXIT ;  /* 0x000000000000094d */ /* 0x000fec0003800000 */
[----:B------:R-:W-:Y:S01]  /*0190*/  STG.E.64 desc[UR4][R6.64], R10 ;  /* 0x0000000a06007986 */ /* 0x000fe2000c101b04 */
[----:B------:R-:W-:Y:S05]  /*01a0*/  EXIT ;  /* 0x000000000000794d */ /* 0x000fea0003800000 */
.L_x_0:
[----:B------:R-:W-:-:S00]  /*01b0*/  BRA `(.L_x_0) ;  /* 0xfffffffc00fc7947 */ /* 0x000fc0000383ffff */
[----:B------:R-:W-:-:S00]  /*01c0*/  NOP ;  /* 0x0000000000007918 */ /* 0x000fc00000000000 */
        /* <DEDUP_REMOVED lines=11> */
.L_x_1:


//--------------------- .nv.constant0.triton_poi_fused_mul_0 --------------------------
	.section	.nv.constant0.triton_poi_fused_mul_0,"a",@progbits
	.sectionflags	@""
	.align	4
.nv.constant0.triton_poi_fused_mul_0:
	.zero		556
